//
// Generated by NVIDIA NVVM Compiler
//
// Compiler Build ID: CL-36424714
// Cuda compilation tools, release 13.0, V13.0.88
// Based on NVVM 20.0.0
//

.version 9.0
.target sm_100
.address_size 64

	// .globl	_Z11computeCUDAPiiiS_

.visible .entry _Z11computeCUDAPiiiS_(
	.param .u64 .ptr .align 1 _Z11computeCUDAPiiiS__param_0,
	.param .u32 _Z11computeCUDAPiiiS__param_1,
	.param .u32 _Z11computeCUDAPiiiS__param_2,
	.param .u64 .ptr .align 1 _Z11computeCUDAPiiiS__param_3
)
{
	.reg .pred 	%p<40>;
	.reg .b32 	%r<160>;
	.reg .b64 	%rd<23>;

	ld.param.u64 	%rd7, [_Z11computeCUDAPiiiS__param_0];
	ld.param.u32 	%r47, [_Z11computeCUDAPiiiS__param_1];
	ld.param.u32 	%r46, [_Z11computeCUDAPiiiS__param_2];
	ld.param.u64 	%rd8, [_Z11computeCUDAPiiiS__param_3];
	mov.u32 	%r48, %tid.x;
	mov.u32 	%r49, %ctaid.x;
	mov.u32 	%r50, %ntid.x;
	mad.lo.s32 	%r1, %r49, %r50, %r48;
	setp.ge.s32 	%p1, %r1, %r47;
	@%p1 bra 	$L__BB0_16;
	cvta.to.global.u64 	%rd1, %rd7;
	mul.lo.s32 	%r2, %r46, %r1;
	setp.lt.s32 	%p2, %r46, 2;
	mov.b32 	%r159, 0;
	@%p2 bra 	$L__BB0_15;
	mul.wide.s32 	%rd9, %r2, 4;
	add.s64 	%rd2, %rd1, %rd9;
	ld.global.u32 	%r149, [%rd2];
	add.s32 	%r4, %r46, -1;
	add.s32 	%r55, %r46, -2;
	and.b32  	%r5, %r4, 15;
	setp.lt.u32 	%p3, %r55, 15;
	mov.b32 	%r159, 0;
	mov.b32 	%r148, 1;
	@%p3 bra 	$L__BB0_6;
	and.b32  	%r57, %r4, -16;
	neg.s32 	%r140, %r57;
	add.s64 	%rd11, %rd9, %rd1;
	add.s64 	%rd22, %rd11, 32;
	mov.b32 	%r139, 0;
	mov.u32 	%r159, %r139;
$L__BB0_4:
	.pragma "nounroll";
	ld.global.u32 	%r58, [%rd22+-28];
	setp.gt.s32 	%p4, %r149, %r58;
	selp.u32 	%r59, 1, 0, %p4;
	add.s32 	%r60, %r159, %r59;
	ld.global.u32 	%r61, [%rd22+-24];
	setp.gt.s32 	%p5, %r58, %r61;
	selp.u32 	%r62, 1, 0, %p5;
	add.s32 	%r63, %r60, %r62;
	ld.global.u32 	%r64, [%rd22+-20];
	setp.gt.s32 	%p6, %r61, %r64;
	selp.u32 	%r65, 1, 0, %p6;
	add.s32 	%r66, %r63, %r65;
	ld.global.u32 	%r67, [%rd22+-16];
	setp.gt.s32 	%p7, %r64, %r67;
	selp.u32 	%r68, 1, 0, %p7;
	add.s32 	%r69, %r66, %r68;
	ld.global.u32 	%r70, [%rd22+-12];
	setp.gt.s32 	%p8, %r67, %r70;
	selp.u32 	%r71, 1, 0, %p8;
	add.s32 	%r72, %r69, %r71;
	ld.global.u32 	%r73, [%rd22+-8];
	setp.gt.s32 	%p9, %r70, %r73;
	selp.u32 	%r74, 1, 0, %p9;
	add.s32 	%r75, %r72, %r74;
	ld.global.u32 	%r76, [%rd22+-4];
	setp.gt.s32 	%p10, %r73, %r76;
	selp.u32 	%r77, 1, 0, %p10;
	add.s32 	%r78, %r75, %r77;
	ld.global.u32 	%r79, [%rd22];
	setp.gt.s32 	%p11, %r76, %r79;
	selp.u32 	%r80, 1, 0, %p11;
	add.s32 	%r81, %r78, %r80;
	ld.global.u32 	%r82, [%rd22+4];
	setp.gt.s32 	%p12, %r79, %r82;
	selp.u32 	%r83, 1, 0, %p12;
	add.s32 	%r84, %r81, %r83;
	ld.global.u32 	%r85, [%rd22+8];
	setp.gt.s32 	%p13, %r82, %r85;
	selp.u32 	%r86, 1, 0, %p13;
	add.s32 	%r87, %r84, %r86;
	ld.global.u32 	%r88, [%rd22+12];
	setp.gt.s32 	%p14, %r85, %r88;
	selp.u32 	%r89, 1, 0, %p14;
	add.s32 	%r90, %r87, %r89;
	ld.global.u32 	%r91, [%rd22+16];
	setp.gt.s32 	%p15, %r88, %r91;
	selp.u32 	%r92, 1, 0, %p15;
	add.s32 	%r93, %r90, %r92;
	ld.global.u32 	%r94, [%rd22+20];
	setp.gt.s32 	%p16, %r91, %r94;
	selp.u32 	%r95, 1, 0, %p16;
	add.s32 	%r96, %r93, %r95;
	ld.global.u32 	%r97, [%rd22+24];
	setp.gt.s32 	%p17, %r94, %r97;
	selp.u32 	%r98, 1, 0, %p17;
	add.s32 	%r99, %r96, %r98;
	ld.global.u32 	%r100, [%rd22+28];
	setp.gt.s32 	%p18, %r97, %r100;
	selp.u32 	%r101, 1, 0, %p18;
	add.s32 	%r102, %r99, %r101;
	ld.global.u32 	%r149, [%rd22+32];
	setp.gt.s32 	%p19, %r100, %r149;
	selp.u32 	%r103, 1, 0, %p19;
	add.s32 	%r159, %r102, %r103;
	add.s32 	%r140, %r140, 16;
	add.s32 	%r139, %r139, 16;
	add.s64 	%rd22, %rd22, 64;
	setp.ne.s32 	%p20, %r140, 0;
	@%p20 bra 	$L__BB0_4;
	add.s32 	%r148, %r139, 1;
$L__BB0_6:
	setp.eq.s32 	%p21, %r5, 0;
	@%p21 bra 	$L__BB0_15;
	and.b32  	%r20, %r4, 7;
	setp.lt.u32 	%p22, %r5, 8;
	@%p22 bra 	$L__BB0_9;
	mul.wide.s32 	%rd12, %r148, 4;
	add.s64 	%rd13, %rd2, %rd12;
	ld.global.u32 	%r105, [%rd13];
	setp.gt.s32 	%p23, %r149, %r105;
	selp.u32 	%r106, 1, 0, %p23;
	add.s32 	%r107, %r159, %r106;
	ld.global.u32 	%r108, [%rd13+4];
	setp.gt.s32 	%p24, %r105, %r108;
	selp.u32 	%r109, 1, 0, %p24;
	add.s32 	%r110, %r107, %r109;
	ld.global.u32 	%r111, [%rd13+8];
	setp.gt.s32 	%p25, %r108, %r111;
	selp.u32 	%r112, 1, 0, %p25;
	add.s32 	%r113, %r110, %r112;
	ld.global.u32 	%r114, [%rd13+12];
	setp.gt.s32 	%p26, %r111, %r114;
	selp.u32 	%r115, 1, 0, %p26;
	add.s32 	%r116, %r113, %r115;
	ld.global.u32 	%r117, [%rd13+16];
	setp.gt.s32 	%p27, %r114, %r117;
	selp.u32 	%r118, 1, 0, %p27;
	add.s32 	%r119, %r116, %r118;
	ld.global.u32 	%r120, [%rd13+20];
	setp.gt.s32 	%p28, %r117, %r120;
	selp.u32 	%r121, 1, 0, %p28;
	add.s32 	%r122, %r119, %r121;
	ld.global.u32 	%r123, [%rd13+24];
	setp.gt.s32 	%p29, %r120, %r123;
	selp.u32 	%r124, 1, 0, %p29;
	add.s32 	%r125, %r122, %r124;
	ld.global.u32 	%r149, [%rd13+28];
	setp.gt.s32 	%p30, %r123, %r149;
	selp.u32 	%r126, 1, 0, %p30;
	add.s32 	%r159, %r125, %r126;
	add.s32 	%r148, %r148, 8;
$L__BB0_9:
	setp.eq.s32 	%p31, %r20, 0;
	@%p31 bra 	$L__BB0_15;
	and.b32  	%r28, %r4, 3;
	setp.lt.u32 	%p32, %r20, 4;
	@%p32 bra 	$L__BB0_12;
	mul.wide.s32 	%rd14, %r148, 4;
	add.s64 	%rd15, %rd2, %rd14;
	ld.global.u32 	%r128, [%rd15];
	setp.gt.s32 	%p33, %r149, %r128;
	selp.u32 	%r129, 1, 0, %p33;
	add.s32 	%r130, %r159, %r129;
	ld.global.u32 	%r131, [%rd15+4];
	setp.gt.s32 	%p34, %r128, %r131;
	selp.u32 	%r132, 1, 0, %p34;
	add.s32 	%r133, %r130, %r132;
	ld.global.u32 	%r134, [%rd15+8];
	setp.gt.s32 	%p35, %r131, %r134;
	selp.u32 	%r135, 1, 0, %p35;
	add.s32 	%r136, %r133, %r135;
	ld.global.u32 	%r149, [%rd15+12];
	setp.gt.s32 	%p36, %r134, %r149;
	selp.u32 	%r137, 1, 0, %p36;
	add.s32 	%r159, %r136, %r137;
	add.s32 	%r148, %r148, 4;
$L__BB0_12:
	setp.eq.s32 	%p37, %r28, 0;
	@%p37 bra 	$L__BB0_15;
	neg.s32 	%r155, %r28;
$L__BB0_14:
	.pragma "nounroll";
	mul.wide.s32 	%rd17, %r148, 4;
	add.s64 	%rd18, %rd2, %rd17;
	ld.global.u32 	%r41, [%rd18];
	setp.gt.s32 	%p38, %r149, %r41;
	selp.u32 	%r138, 1, 0, %p38;
	add.s32 	%r159, %r159, %r138;
	add.s32 	%r148, %r148, 1;
	add.s32 	%r155, %r155, 1;
	setp.ne.s32 	%p39, %r155, 0;
	mov.u32 	%r149, %r41;
	@%p39 bra 	$L__BB0_14;
$L__BB0_15:
	cvta.to.global.u64 	%rd19, %rd8;
	mul.wide.s32 	%rd20, %r1, 4;
	add.s64 	%rd21, %rd19, %rd20;
	st.global.u32 	[%rd21], %r159;
$L__BB0_16:
	ret;

}


// ===== COMPILED SASS (sm_100) =====

	.target	sm_100

	.elftype	@"ET_EXEC"


//--------------------- .note.nv.tkinfo           --------------------------
	.section	.note.nv.tkinfo,"",@"SHT_NOTE"
	.sectionflags	@"SHF_NOTE_NV_TKINFO"
	.tkinfo
        /*0018*/ 	.word	0x00000002
        /*0030*/ 	.string	""
        /*0030*/ 	.string	"ptxas"
        /*0030*/ 	.string	"Cuda compilation tools, release 13.0, V13.0.88"
        /*0030*/ 	.string	"Build cuda_13.0.r13.0/compiler.36424714_0"
        /*0030*/ 	.string	"-arch sm_100 -m 64 "



//--------------------- .note.nv.cuinfo           --------------------------
	.section	.note.nv.cuinfo,"",@"SHT_NOTE"
	.sectionflags	@"SHF_NOTE_NV_CUINFO"
        /*0018*/ 	.short	0x0002
        /*001a*/ 	.short	0x0064
        /*001c*/ 	.short	0x0082
	.zero		2


//--------------------- .nv.info                  --------------------------
	.section	.nv.info,"",@"SHT_CUDA_INFO"
	.align	4


	//----- nvinfo : EIATTR_REGCOUNT
	.align		4
        /*0000*/ 	.byte	0x04, 0x2f
        /*0002*/ 	.short	(.L_1 - .L_0)
	.align		4
.L_0:
        /*0004*/ 	.word	index@(_Z11computeCUDAPiiiS_)
        /*0008*/ 	.word	0x0000001b


	//----- nvinfo : EIATTR_FRAME_SIZE
	.align		4
.L_1:
        /*000c*/ 	.byte	0x04, 0x11
        /*000e*/ 	.short	(.L_3 - .L_2)
	.align		4
.L_2:
        /*0010*/ 	.word	index@(_Z11computeCUDAPiiiS_)
        /*0014*/ 	.word	0x00000000


	//----- nvinfo : EIATTR_MIN_STACK_SIZE
	.align		4
.L_3:
        /*0018*/ 	.byte	0x04, 0x12
        /*001a*/ 	.short	(.L_5 - .L_4)
	.align		4
.L_4:
        /*001c*/ 	.word	index@(_Z11computeCUDAPiiiS_)
        /*0020*/ 	.word	0x00000000
.L_5:


//--------------------- .nv.compat                --------------------------
	.section	.nv.compat,"",@"SHT_CUDA_COMPAT_INFO"
	.align	4
        /*0000*/ 	.byte	0x02, 0x09, 0x00, 0x00, 0x02, 0x02, 0x01, 0x00, 0x02, 0x05, 0x05, 0x00, 0x03, 0x07, 0x01, 0x01
        /*0010*/ 	.byte	0x02, 0x03, 0x00, 0x00, 0x02, 0x06, 0x01, 0x00, 0x04, 0x0b, 0x08, 0x00, 0x09, 0x00, 0x00, 0x00
        /*0020*/ 	.byte	0x00, 0x00, 0x00, 0x00


//--------------------- .nv.info._Z11computeCUDAPiiiS_ --------------------------
	.section	.nv.info._Z11computeCUDAPiiiS_,"",@"SHT_CUDA_INFO"
	.sectionflags	@""
	.align	4


	//----- nvinfo : EIATTR_CUDA_API_VERSION
	.align		4
        /*0000*/ 	.byte	0x04, 0x37
        /*0002*/ 	.short	(.L_7 - .L_6)
.L_6:
        /*0004*/ 	.word	0x00000082


	//----- nvinfo : EIATTR_KPARAM_INFO
	.align		4
.L_7:
        /*0008*/ 	.byte	0x04, 0x17
        /*000a*/ 	.short	(.L_9 - .L_8)
.L_8:
        /*000c*/ 	.word	0x00000000
        /*0010*/ 	.short	0x0003
        /*0012*/ 	.short	0x0010
        /*0014*/ 	.byte	0x00, 0xf5, 0x21, 0x00


	//----- nvinfo : EIATTR_KPARAM_INFO
	.align		4
.L_9:
        /*0018*/ 	.byte	0x04, 0x17
        /*001a*/ 	.short	(.L_11 - .L_10)
.L_10:
        /*001c*/ 	.word	0x00000000
        /*0020*/ 	.short	0x0002
        /*0022*/ 	.short	0x000c
        /*0024*/ 	.byte	0x00, 0xf0, 0x11, 0x00


	//----- nvinfo : EIATTR_KPARAM_INFO
	.align		4
.L_11:
        /*0028*/ 	.byte	0x04, 0x17
        /*002a*/ 	.short	(.L_13 - .L_12)
.L_12:
        /*002c*/ 	.word	0x00000000
        /*0030*/ 	.short	0x0001
        /*0032*/ 	.short	0x0008
        /*0034*/ 	.byte	0x00, 0xf0, 0x11, 0x00


	//----- nvinfo : EIATTR_KPARAM_INFO
	.align		4
.L_13:
        /*0038*/ 	.byte	0x04, 0x17
        /*003a*/ 	.short	(.L_15 - .L_14)
.L_14:
        /*003c*/ 	.word	0x00000000
        /*0040*/ 	.short	0x0000
        /*0042*/ 	.short	0x0000
        /*0044*/ 	.byte	0x00, 0xf5, 0x21, 0x00


	//----- nvinfo : EIATTR_SPARSE_MMA_MASK
	.align		4
.L_15:
        /*0048*/ 	.byte	0x03, 0x50
        /*004a*/ 	.short	0x0000


	//----- nvinfo : EIATTR_MAXREG_COUNT
	.align		4
        /*004c*/ 	.byte	0x03, 0x1b
        /*004e*/ 	.short	0x00ff


	//----- nvinfo : EIATTR_MERCURY_ISA_VERSION
	.align		4
        /*0050*/ 	.byte	0x03, 0x5f
        /*0052*/ 	.short	0x0101


	//----- nvinfo : EIATTR_VRC_CTA_INIT_COUNT
	.align		4
        /*0054*/ 	.byte	0x02, 0x4a
	.zero		1
	.zero		1


	//----- nvinfo : EIATTR_EXIT_INSTR_OFFSETS
	.align		4
        /*0058*/ 	.byte	0x04, 0x1c
        /*005a*/ 	.short	(.L_17 - .L_16)


	//   ....[0]....
.L_16:
        /*005c*/ 	.word	0x00000070


	//   ....[1]....
        /*0060*/ 	.word	0x00000b40


	//----- nvinfo : EIATTR_CBANK_PARAM_SIZE
	.align		4
.L_17:
        /*0064*/ 	.byte	0x03, 0x19
        /*0066*/ 	.short	0x0018


	//----- nvinfo : EIATTR_PARAM_CBANK
	.align		4
        /*0068*/ 	.byte	0x04, 0x0a
        /*006a*/ 	.short	(.L_19 - .L_18)
	.align		4
.L_18:
        /*006c*/ 	.word	index@(.nv.constant0._Z11computeCUDAPiiiS_)
        /*0070*/ 	.short	0x0380
        /*0072*/ 	.short	0x0018


	//----- nvinfo : EIATTR_SW_WAR
	.align		4
.L_19:
        /*0074*/ 	.byte	0x04, 0x36
        /*0076*/ 	.short	(.L_21 - .L_20)
.L_20:
        /*0078*/ 	.word	0x00000008
.L_21:


//--------------------- .nv.callgraph             --------------------------
	.section	.nv.callgraph,"",@"SHT_CUDA_CALLGRAPH"
	.align	4
	.sectionentsize	8
	.align		4
        /*0000*/ 	.word	0x00000000
	.align		4
        /*0004*/ 	.word	0xffffffff
	.align		4
        /*0008*/ 	.word	0x00000000
	.align		4
        /*000c*/ 	.word	0xfffffffe
	.align		4
        /*0010*/ 	.word	0x00000000
	.align		4
        /*0014*/ 	.word	0xfffffffd
	.align		4
        /*0018*/ 	.word	0x00000000
	.align		4
        /*001c*/ 	.word	0xfffffffc


//--------------------- .text._Z11computeCUDAPiiiS_ --------------------------
	.section	.text._Z11computeCUDAPiiiS_,"ax",@progbits
	.align	128
        .global         _Z11computeCUDAPiiiS_
        .type           _Z11computeCUDAPiiiS_,@function
        .size           _Z11computeCUDAPiiiS_,(.L_x_7 - _Z11computeCUDAPiiiS_)
        .other          _Z11computeCUDAPiiiS_,@"STO_CUDA_ENTRY STV_DEFAULT"
_Z11computeCUDAPiiiS_:
.text._Z11computeCUDAPiiiS_:
[----:B------:R-:W-:Y:S01]  /*0000*/  LDC R1, c[0x0][0x37c] ;  /* 0x0000df00ff017b82 */ /* 0x000fe20000000800 */
[----:B------:R-:W0:Y:S07]  /*0010*/  S2R R0, SR_TID.X ;  /* 0x0000000000007919 */ /* 0x000e2e0000002100 */
[----:B------:R-:W0:Y:S01]  /*0020*/  S2UR UR4, SR_CTAID.X ;  /* 0x00000000000479c3 */ /* 0x000e220000002500 */
[----:B------:R-:W1:Y:S07]  /*0030*/  LDCU UR5, c[0x0][0x388] ;  /* 0x00007100ff0577ac */ /* 0x000e6e0008000800 */
[----:B------:R-:W0:Y:S02]  /*0040*/  LDC R3, c[0x0][0x360] ;  /* 0x0000d800ff037b82 */ /* 0x000e240000000800 */
[----:B0-----:R-:W-:-:S05]  /*0050*/  IMAD R0, R3, UR4, R0 ;  /* 0x0000000403007c24 */ /* 0x001fca000f8e0200 */
[----:B-1----:R-:W-:-:S13]  /*0060*/  ISETP.GE.AND P0, PT, R0, UR5, PT ;  /* 0x0000000500007c0c */ /* 0x002fda000bf06270 */
[----:B------:R-:W-:Y:S05]  /*0070*/  @P0 EXIT ;  /* 0x000000000000094d */ /* 0x000fea0003800000 */
[----:B------:R-:W0:Y:S01]  /*0080*/  LDCU UR5, c[0x0][0x38c] ;  /* 0x00007180ff0577ac */ /* 0x000e220008000800 */
[----:B------:R-:W-:Y:S01]  /*0090*/  IMAD.MOV.U32 R6, RZ, RZ, RZ ;  /* 0x000000ffff067224 */ /* 0x000fe200078e00ff */
[----:B------:R-:W1:Y:S01]  /*00a0*/  LDCU.64 UR8, c[0x0][0x358] ;  /* 0x00006b00ff0877ac */ /* 0x000e620008000a00 */
[----:B0-----:R-:W-:-:S09]  /*00b0*/  UISETP.GE.AND UP0, UPT, UR5, 0x2, UPT ;  /* 0x000000020500788c */ /* 0x001fd2000bf06270 */
[----:B-1----:R-:W-:Y:S05]  /*00c0*/  BRA.U !UP0, `(.L_x_0) ;  /* 0x0000000908907547 */ /* 0x002fea000b800000 */
[----:B------:R-:W0:Y:S01]  /*00d0*/  LDC.64 R2, c[0x0][0x380] ;  /* 0x0000e000ff027b82 */ /* 0x000e220000000a00 */
[----:B------:R-:W-:-:S04]  /*00e0*/  IMAD R5, R0, UR5, RZ ;  /* 0x0000000500057c24 */ /* 0x000fc8000f8e02ff */
[----:B0-----:R-:W-:-:S05]  /*00f0*/  IMAD.WIDE R2, R5, 0x4, R2 ;  /* 0x0000000405027825 */ /* 0x001fca00078e0202 */
[----:B------:R0:W5:Y:S01]  /*0100*/  LDG.E R7, desc[UR8][R2.64] ;  /* 0x0000000802077981 */ /* 0x000162000c1e1900 */
[----:B------:R-:W-:Y:S01]  /*0110*/  UIADD3 UR4, UPT, UPT, UR5, -0x1, URZ ;  /* 0xffffffff05047890 */ /* 0x000fe2000fffe0ff */
[----:B------:R-:W-:Y:S01]  /*0120*/  HFMA2 R5, -RZ, RZ, 0, 5.9604644775390625e-08 ;  /* 0x00000001ff057431 */ /* 0x000fe200000001ff */
[----:B------:R-:W-:Y:S01]  /*0130*/  UIADD3 UR5, UPT, UPT, UR5, -0x2, URZ ;  /* 0xfffffffe05057890 */ /* 0x000fe2000fffe0ff */
[----:B------:R-:W-:Y:S01]  /*0140*/  IMAD.MOV.U32 R6, RZ, RZ, RZ ;  /* 0x000000ffff067224 */ /* 0x000fe200078e00ff */
[----:B------:R-:W-:Y:S02]  /*0150*/  ULOP3.LUT UR6, UR4, 0xf, URZ, 0xc0, !UPT ;  /* 0x0000000f04067892 */ /* 0x000fe4000f8ec0ff */
[----:B------:R-:W-:-:S09]  /*0160*/  UISETP.GE.U32.AND UP0, UPT, UR5, 0xf, UPT ;  /* 0x0000000f0500788c */ /* 0x000fd2000bf06070 */
[----:B0-----:R-:W-:Y:S05]  /*0170*/  BRA.U !UP0, `(.L_x_1) ;  /* 0x0000000508347547 */ /* 0x001fea000b800000 */
[----:B------:R-:W-:Y:S01]  /*0180*/  IADD3 R4, P0, PT, R2, 0x20, RZ ;  /* 0x0000002002047810 */ /* 0x000fe20007f1e0ff */
[----:B------:R-:W-:Y:S01]  /*0190*/  ULOP3.LUT UR5, UR4, 0xfffffff0, URZ, 0xc0, !UPT ;  /* 0xfffffff004057892 */ /* 0x000fe2000f8ec0ff */
[----:B------:R-:W-:Y:S02]  /*01a0*/  IMAD.MOV.U32 R8, RZ, RZ, RZ ;  /* 0x000000ffff087224 */ /* 0x000fe400078e00ff */
[----:B------:R-:W-:Y:S01]  /*01b0*/  IMAD.MOV.U32 R6, RZ, RZ, RZ ;  /* 0x000000ffff067224 */ /* 0x000fe200078e00ff */
[----:B------:R-:W-:Y:S01]  /*01c0*/  IADD3.X R5, PT, PT, RZ, R3, RZ, P0, !PT ;  /* 0x00000003ff057210 */ /* 0x000fe200007fe4ff */
[----:B------:R-:W-:-:S12]  /*01d0*/  UIADD3 UR5, UPT, UPT, -UR5, URZ, URZ ;  /* 0x000000ff05057290 */ /* 0x000fd8000fffe1ff */
.L_x_2:
[----:B------:R-:W2:Y:S04]  /*01e0*/  LDG.E R18, desc[UR8][R4.64+-0x1c] ;  /* 0xffffe40804127981 */ /* 0x000ea8000c1e1900 */
[----:B------:R-:W3:Y:S04]  /*01f0*/  LDG.E R19, desc[UR8][R4.64+-0x18] ;  /* 0xffffe80804137981 */ /* 0x000ee8000c1e1900 */
[----:B------:R-:W4:Y:S04]  /*0200*/  LDG.E R20, desc[UR8][R4.64+-0x14] ;  /* 0xffffec0804147981 */ /* 0x000f28000c1e1900 */
        /* <DEDUP_REMOVED lines=11> */
[----:B------:R-:W4:Y:S01]  /*02c0*/  LDG.E R10, desc[UR8][R4.64+0x1c] ;  /* 0x00001c08040a7981 */ /* 0x000f22000c1e1900 */
[----:B------:R-:W-:Y:S01]  /*02d0*/  VIADD R17, R6, 0x1 ;  /* 0x0000000106117836 */ /* 0x000fe20000000000 */
[----:B--2--5:R-:W-:-:S02]  /*02e0*/  ISETP.GT.AND P0, PT, R7, R18, PT ;  /* 0x000000120700720c */ /* 0x024fc40003f04270 */
[----:B------:R0:W2:Y:S01]  /*02f0*/  LDG.E R7, desc[UR8][R4.64+0x20] ;  /* 0x0000200804077981 */ /* 0x0000a2000c1e1900 */
[----:B------:R-:W-:Y:S01]  /*0300*/  UIADD3 UR5, UPT, UPT, UR5, 0x10, URZ ;  /* 0x0000001005057890 */ /* 0x000fe2000fffe0ff */
[----:B---3--:R-:W-:Y:S01]  /*0310*/  ISETP.GT.AND P1, PT, R18, R19, PT ;  /* 0x000000131200720c */ /* 0x008fe20003f24270 */
[----:B------:R-:W-:Y:S02]  /*0320*/  VIADD R8, R8, 0x10 ;  /* 0x0000001008087836 */ /* 0x000fe40000000000 */
[----:B------:R-:W-:-:S06]  /*0330*/  UISETP.NE.AND UP0, UPT, UR5, URZ, UPT ;  /* 0x000000ff0500728c */ /* 0x000fcc000bf05270 */
[----:B------:R-:W-:Y:S01]  /*0340*/  @!P0 IMAD.MOV R17, RZ, RZ, R6 ;  /* 0x000000ffff118224 */ /* 0x000fe200078e0206 */
[----:B----4-:R-:W-:-:S04]  /*0350*/  ISETP.GT.AND P0, PT, R19, R20, PT ;  /* 0x000000141300720c */ /* 0x010fc80003f04270 */
[----:B------:R-:W-:Y:S01]  /*0360*/  IADD3 R6, PT, PT, R17, 0x1, RZ ;  /* 0x0000000111067810 */ /* 0x000fe20007ffe0ff */
[----:B------:R-:W-:Y:S01]  /*0370*/  @!P1 IMAD.MOV R6, RZ, RZ, R17 ;  /* 0x000000ffff069224 */ /* 0x000fe200078e0211 */
[----:B------:R-:W-:-:S03]  /*0380*/  ISETP.GT.AND P1, PT, R20, R21, PT ;  /* 0x000000151400720c */ /* 0x000fc60003f24270 */
[----:B------:R-:W-:-:S04]  /*0390*/  VIADD R17, R6, 0x1 ;  /* 0x0000000106117836 */ /* 0x000fc80000000000 */
[----:B------:R-:W-:Y:S02]  /*03a0*/  @!P0 IADD3 R17, PT, PT, R6, RZ, RZ ;  /* 0x000000ff06118210 */ /* 0x000fe40007ffe0ff */
[----:B------:R-:W-:-:S03]  /*03b0*/  ISETP.GT.AND P0, PT, R21, R22, PT ;  /* 0x000000161500720c */ /* 0x000fc60003f04270 */
[----:B------:R-:W-:Y:S02]  /*03c0*/  VIADD R6, R17, 0x1 ;  /* 0x0000000111067836 */ /* 0x000fe40000000000 */
[----:B------:R-:W-:Y:S01]  /*03d0*/  @!P1 IMAD.MOV R6, RZ, RZ, R17 ;  /* 0x000000ffff069224 */ /* 0x000fe200078e0211 */
[----:B------:R-:W-:-:S04]  /*03e0*/  ISETP.GT.AND P1, PT, R22, R23, PT ;  /* 0x000000171600720c */ /* 0x000fc80003f24270 */
[----:B------:R-:W-:-:S03]  /*03f0*/  IADD3 R17, PT, PT, R6, 0x1, RZ ;  /* 0x0000000106117810 */ /* 0x000fc60007ffe0ff */
[----:B------:R-:W-:Y:S01]  /*0400*/  @!P0 IMAD.MOV R17, RZ, RZ, R6 ;  /* 0x000000ffff118224 */ /* 0x000fe200078e0206 */
[----:B------:R-:W-:-:S03]  /*0410*/  ISETP.GT.AND P0, PT, R23, R24, PT ;  /* 0x000000181700720c */ /* 0x000fc60003f04270 */
[C---:B------:R-:W-:Y:S02]  /*0420*/  VIADD R6, R17.reuse, 0x1 ;  /* 0x0000000111067836 */ /* 0x040fe40000000000 */
[----:B------:R-:W-:Y:S02]  /*0430*/  @!P1 IADD3 R6, PT, PT, R17, RZ, RZ ;  /* 0x000000ff11069210 */ /* 0x000fe40007ffe0ff */
[----:B------:R-:W-:-:S03]  /*0440*/  ISETP.GT.AND P1, PT, R24, R15, PT ;  /* 0x0000000f1800720c */ /* 0x000fc60003f24270 */
[----:B------:R-:W-:-:S03]  /*0450*/  VIADD R17, R6, 0x1 ;  /* 0x0000000106117836 */ /* 0x000fc60000000000 */
[----:B------:R-:W-:Y:S01]  /*0460*/  @!P0 IMAD.MOV R17, RZ, RZ, R6 ;  /* 0x000000ffff118224 */ /* 0x000fe200078e0206 */
[----:B------:R-:W-:-:S04]  /*0470*/  ISETP.GT.AND P0, PT, R15, R16, PT ;  /* 0x000000100f00720c */ /* 0x000fc80003f04270 */
[----:B------:R-:W-:Y:S02]  /*0480*/  IADD3 R6, PT, PT, R17, 0x1, RZ ;  /* 0x0000000111067810 */ /* 0x000fe40007ffe0ff */
[----:B------:R-:W-:Y:S01]  /*0490*/  @!P1 IMAD.MOV R6, RZ, RZ, R17 ;  /* 0x000000ffff069224 */ /* 0x000fe200078e0211 */
[----:B------:R-:W-:-:S03]  /*04a0*/  ISETP.GT.AND P1, PT, R16, R13, PT ;  /* 0x0000000d1000720c */ /* 0x000fc60003f24270 */
[----:B------:R-:W-:-:S03]  /*04b0*/  VIADD R15, R6, 0x1 ;  /* 0x00000001060f7836 */ /* 0x000fc60000000000 */
        /* <DEDUP_REMOVED lines=15> */
[----:B------:R-:W-:-:S04]  /*05b0*/  @!P1 IMAD.MOV R6, RZ, RZ, R11 ;  /* 0x000000ffff069224 */ /* 0x000fc800078e020b */
[----:B------:R-:W-:-:S03]  /*05c0*/  VIADD R9, R6, 0x1 ;  /* 0x0000000106097836 */ /* 0x000fc60000000000 */
[----:B------:R-:W-:Y:S02]  /*05d0*/  @!P0 IADD3 R9, PT, PT, R6, RZ, RZ ;  /* 0x000000ff06098210 */ /* 0x000fe40007ffe0ff */
[----:B0-----:R-:W-:-:S03]  /*05e0*/  IADD3 R4, P0, PT, R4, 0x40, RZ ;  /* 0x0000004004047810 */ /* 0x001fc60007f1e0ff */
[----:B------:R-:W-:Y:S02]  /*05f0*/  VIADD R6, R9, 0x1 ;  /* 0x0000000109067836 */ /* 0x000fe40000000000 */
[----:B------:R-:W-:Y:S01]  /*0600*/  IMAD.X R5, RZ, RZ, R5, P0 ;  /* 0x000000ffff057224 */ /* 0x000fe200000e0605 */
[----:B--2---:R-:W-:-:S13]  /*0610*/  ISETP.GT.AND P1, PT, R10, R7, PT ;  /* 0x000000070a00720c */ /* 0x004fda0003f24270 */
[----:B------:R-:W-:Y:S01]  /*0620*/  @!P1 IADD3 R6, PT, PT, R9, RZ, RZ ;  /* 0x000000ff09069210 */ /* 0x000fe20007ffe0ff */
[----:B------:R-:W-:Y:S06]  /*0630*/  BRA.U UP0, `(.L_x_2) ;  /* 0xfffffff900e87547 */ /* 0x000fec000b83ffff */
[----:B------:R-:W-:-:S07]  /*0640*/  VIADD R5, R8, 0x1 ;  /* 0x0000000108057836 */ /* 0x000fce0000000000 */
.L_x_1:
[----:B------:R-:W-:-:S09]  /*0650*/  UISETP.NE.AND UP0, UPT, UR6, URZ, UPT ;  /* 0x000000ff0600728c */ /* 0x000fd2000bf05270 */
[----:B------:R-:W-:Y:S05]  /*0660*/  BRA.U !UP0, `(.L_x_0) ;  /* 0x0000000508287547 */ /* 0x000fea000b800000 */
[----:B------:R-:W-:Y:S02]  /*0670*/  UISETP.GE.U32.AND UP0, UPT, UR6, 0x8, UPT ;  /* 0x000000080600788c */ /* 0x000fe4000bf06070 */
[----:B------:R-:W-:-:S04]  /*0680*/  ULOP3.LUT UR5, UR4, 0x7, URZ, 0xc0, !UPT ;  /* 0x0000000704057892 */ /* 0x000fc8000f8ec0ff */
[----:B------:R-:W-:-:S03]  /*0690*/  UISETP.NE.AND UP1, UPT, UR5, URZ, UPT ;  /* 0x000000ff0500728c */ /* 0x000fc6000bf25270 */
[----:B------:R-:W-:Y:S08]  /*06a0*/  BRA.U !UP0, `(.L_x_3) ;  /* 0x0000000108887547 */ /* 0x000ff0000b800000 */
[----:B------:R-:W-:-:S05]  /*06b0*/  IMAD.WIDE R8, R5, 0x4, R2 ;  /* 0x0000000405087825 */ /* 0x000fca00078e0202 */
[----:B------:R-:W2:Y:S04]  /*06c0*/  LDG.E R4, desc[UR8][R8.64] ;  /* 0x0000000808047981 */ /* 0x000ea8000c1e1900 */
[----:B------:R-:W3:Y:S04]  /*06d0*/  LDG.E R11, desc[UR8][R8.64+0x4] ;  /* 0x00000408080b7981 */ /* 0x000ee8000c1e1900 */
[----:B------:R-:W4:Y:S04]  /*06e0*/  LDG.E R10, desc[UR8][R8.64+0x8] ;  /* 0x00000808080a7981 */ /* 0x000f28000c1e1900 */
[----:B------:R-:W4:Y:S04]  /*06f0*/  LDG.E R13, desc[UR8][R8.64+0xc] ;  /* 0x00000c08080d7981 */ /* 0x000f28000c1e1900 */
[----:B------:R-:W4:Y:S04]  /*0700*/  LDG.E R12, desc[UR8][R8.64+0x10] ;  /* 0x00001008080c7981 */ /* 0x000f28000c1e1900 */
[----:B------:R-:W4:Y:S04]  /*0710*/  LDG.E R15, desc[UR8][R8.64+0x14] ;  /* 0x00001408080f7981 */ /* 0x000f28000c1e1900 */
[----:B------:R-:W4:Y:S01]  /*0720*/  LDG.E R14, desc[UR8][R8.64+0x18] ;  /* 0x00001808080e7981 */ /* 0x000f22000c1e1900 */
[----:B--2--5:R-:W-:-:S03]  /*0730*/  ISETP.GT.AND P1, PT, R7, R4, PT ;  /* 0x000000040700720c */ /* 0x024fc60003f24270 */
[----:B------:R-:W2:Y:S01]  /*0740*/  LDG.E R7, desc[UR8][R8.64+0x1c] ;  /* 0x00001c0808077981 */ /* 0x000ea2000c1e1900 */
[----:B------:R-:W-:Y:S02]  /*0750*/  IADD3 R5, PT, PT, R5, 0x8, RZ ;  /* 0x0000000805057810 */ /* 0x000fe40007ffe0ff */
[----:B---3--:R-:W-:Y:S02]  /*0760*/  ISETP.GT.AND P0, PT, R4, R11, PT ;  /* 0x0000000b0400720c */ /* 0x008fe40003f04270 */
[----:B------:R-:W-:-:S05]  /*0770*/  IADD3 R4, PT, PT, R6, 0x1, RZ ;  /* 0x0000000106047810 */ /* 0x000fca0007ffe0ff */
[----:B------:R-:W-:Y:S01]  /*0780*/  @!P1 IMAD.MOV R4, RZ, RZ, R6 ;  /* 0x000000ffff049224 */ /* 0x000fe200078e0206 */
[----:B----4-:R-:W-:-:S03]  /*0790*/  ISETP.GT.AND P1, PT, R11, R10, PT ;  /* 0x0000000a0b00720c */ /* 0x010fc60003f24270 */
        /* <DEDUP_REMOVED lines=13> */
[----:B------:R-:W-:-:S05]  /*0870*/  @!P0 IMAD.MOV R6, RZ, RZ, R4 ;  /* 0x000000ffff068224 */ /* 0x000fca00078e0204 */
[----:B------:R-:W-:-:S03]  /*0880*/  IADD3 R4, PT, PT, R6, 0x1, RZ ;  /* 0x0000000106047810 */ /* 0x000fc60007ffe0ff */
[----:B------:R-:W-:-:S04]  /*0890*/  @!P1 IMAD.MOV R4, RZ, RZ, R6 ;  /* 0x000000ffff049224 */ /* 0x000fc800078e0206 */
[----:B------:R-:W-:Y:S01]  /*08a0*/  VIADD R6, R4, 0x1 ;  /* 0x0000000104067836 */ /* 0x000fe20000000000 */
[----:B--2---:R-:W-:-:S13]  /*08b0*/  ISETP.GT.AND P0, PT, R14, R7, PT ;  /* 0x000000070e00720c */ /* 0x004fda0003f04270 */
[----:B------:R-:W-:-:S07]  /*08c0*/  @!P0 IMAD.MOV R6, RZ, RZ, R4 ;  /* 0x000000ffff068224 */ /* 0x000fce00078e0204 */
.L_x_3:
        /* <DEDUP_REMOVED lines=8> */
[----:B------:R-:W4:Y:S01]  /*0950*/  LDG.E R10, desc[UR8][R8.64+0x8] ;  /* 0x00000808080a7981 */ /* 0x000f22000c1e1900 */
[----:B--2--5:R-:W-:-:S03]  /*0960*/  ISETP.GT.AND P1, PT, R7, R4, PT ;  /* 0x000000040700720c */ /* 0x024fc60003f24270 */
[----:B------:R-:W2:Y:S01]  /*0970*/  LDG.E R7, desc[UR8][R8.64+0xc] ;  /* 0x00000c0808077981 */ /* 0x000ea2000c1e1900 */
[----:B------:R-:W-:Y:S02]  /*0980*/  IADD3 R5, PT, PT, R5, 0x4, RZ ;  /* 0x0000000405057810 */ /* 0x000fe40007ffe0ff */
[----:B---3--:R-:W-:Y:S01]  /*0990*/  ISETP.GT.AND P0, PT, R4, R11, PT ;  /* 0x0000000b0400720c */ /* 0x008fe20003f04270 */
[----:B------:R-:W-:-:S06]  /*09a0*/  VIADD R4, R6, 0x1 ;  /* 0x0000000106047836 */ /* 0x000fcc0000000000 */
[----:B------:R-:W-:Y:S02]  /*09b0*/  @!P1 IADD3 R4, PT, PT, R6, RZ, RZ ;  /* 0x000000ff06049210 */ /* 0x000fe40007ffe0ff */
[----:B----4-:R-:W-:-:S03]  /*09c0*/  ISETP.GT.AND P1, PT, R11, R10, PT ;  /* 0x0000000a0b00720c */ /* 0x010fc60003f24270 */
[----:B------:R-:W-:Y:S02]  /*09d0*/  VIADD R6, R4, 0x1 ;  /* 0x0000000104067836 */ /* 0x000fe40000000000 */
[----:B------:R-:W-:-:S05]  /*09e0*/  @!P0 IMAD.MOV R6, RZ, RZ, R4 ;  /* 0x000000ffff068224 */ /* 0x000fca00078e0204 */
[----:B------:R-:W-:-:S03]  /*09f0*/  IADD3 R4, PT, PT, R6, 0x1, RZ ;  /* 0x0000000106047810 */ /* 0x000fc60007ffe0ff */
[----:B------:R-:W-:-:S04]  /*0a00*/  @!P1 IMAD.MOV R4, RZ, RZ, R6 ;  /* 0x000000ffff049224 */ /* 0x000fc800078e0206 */
[----:B------:R-:W-:Y:S01]  /*0a10*/  VIADD R6, R4, 0x1 ;  /* 0x0000000104067836 */ /* 0x000fe20000000000 */
[----:B--2---:R-:W-:-:S13]  /*0a20*/  ISETP.GT.AND P0, PT, R10, R7, PT ;  /* 0x000000070a00720c */ /* 0x004fda0003f04270 */
[----:B------:R-:W-:-:S07]  /*0a30*/  @!P0 IMAD.MOV R6, RZ, RZ, R4 ;  /* 0x000000ffff068224 */ /* 0x000fce00078e0204 */
.L_x_4:
[----:B------:R-:W-:Y:S05]  /*0a40*/  BRA.U !UP1, `(.L_x_0) ;  /* 0x0000000109307547 */ /* 0x000fea000b800000 */
[----:B------:R-:W-:-:S12]  /*0a50*/  UIADD3 UR4, UPT, UPT, -UR4, URZ, URZ ;  /* 0x000000ff04047290 */ /* 0x000fd8000fffe1ff */
.L_x_5:
[----:B------:R-:W-:-:S06]  /*0a60*/  IMAD.WIDE R8, R5, 0x4, R2 ;  /* 0x0000000405087825 */ /* 0x000fcc00078e0202 */
[----:B------:R-:W2:Y:S01]  /*0a70*/  LDG.E R8, desc[UR8][R8.64] ;  /* 0x0000000808087981 */ /* 0x000ea2000c1e1900 */
[----:B------:R-:W-:Y:S01]  /*0a80*/  UIADD3 UR4, UPT, UPT, UR4, 0x1, URZ ;  /* 0x0000000104047890 */ /* 0x000fe2000fffe0ff */
[----:B------:R-:W-:Y:S02]  /*0a90*/  IADD3 R4, PT, PT, R6, 0x1, RZ ;  /* 0x0000000106047810 */ /* 0x000fe40007ffe0ff */
[----:B------:R-:W-:Y:S01]  /*0aa0*/  IADD3 R5, PT, PT, R5, 0x1, RZ ;  /* 0x0000000105057810 */ /* 0x000fe20007ffe0ff */
[----:B------:R-:W-:Y:S01]  /*0ab0*/  UISETP.NE.AND UP0, UPT, UR4, URZ, UPT ;  /* 0x000000ff0400728c */ /* 0x000fe2000bf05270 */
[----:B--2--5:R-:W-:Y:S01]  /*0ac0*/  ISETP.GT.AND P0, PT, R7, R8, PT ;  /* 0x000000080700720c */ /* 0x024fe20003f04270 */
[----:B------:R-:W-:-:S12]  /*0ad0*/  IMAD.MOV.U32 R7, RZ, RZ, R8 ;  /* 0x000000ffff077224 */ /* 0x000fd800078e0008 */
[----:B------:R-:W-:-:S05]  /*0ae0*/  @!P0 IMAD.MOV R4, RZ, RZ, R6 ;  /* 0x000000ffff048224 */ /* 0x000fca00078e0206 */
[----:B------:R-:W-:Y:S01]  /*0af0*/  MOV R6, R4 ;  /* 0x0000000400067202 */ /* 0x000fe20000000f00 */
[----:B------:R-:W-:Y:S06]  /*0b00*/  BRA.U UP0, `(.L_x_5) ;  /* 0xfffffffd00d47547 */ /* 0x000fec000b83ffff */
.L_x_0:
[----:B------:R-:W0:Y:S02]  /*0b10*/  LDC.64 R2, c[0x0][0x390] ;  /* 0x0000e400ff027b82 */ /* 0x000e240000000a00 */
[----:B0-----:R-:W-:-:S05]  /*0b20*/  IMAD.WIDE R2, R0, 0x4, R2 ;  /* 0x0000000400027825 */ /* 0x001fca00078e0202 */
[----:B------:R-:W-:Y:S01]  /*0b30*/  STG.E desc[UR8][R2.64], R6 ;  /* 0x0000000602007986 */ /* 0x000fe2000c101908 */
[----:B------:R-:W-:Y:S05]  /*0b40*/  EXIT ;  /* 0x000000000000794d */ /* 0x000fea0003800000 */
.L_x_6:
[----:B------:R-:W-:-:S00]  /*0b50*/  BRA `(.L_x_6) ;  /* 0xfffffffc00fc7947 */ /* 0x000fc0000383ffff */
[----:B------:R-:W-:-:S00]  /*0b60*/  NOP ;  /* 0x0000000000007918 */ /* 0x000fc00000000000 */
        /* <DEDUP_REMOVED lines=9> */
.L_x_7:


//--------------------- .nv.shared.reserved.0     --------------------------
	.section	.nv.shared.reserved.0,"aw",@nobits
	.weak		__nv_reservedSMEM_offset_0_alias
	.size		__nv_reservedSMEM_offset_0_alias, 0, 64
	.other		__nv_reservedSMEM_offset_0_alias,@"STO_CUDA_RESERVED_SHARED STV_DEFAULT"
__nv_reservedSMEM_offset_0_alias:
	.zero		0
	.zero		64


//--------------------- .nv.constant0._Z11computeCUDAPiiiS_ --------------------------
	.section	.nv.constant0._Z11computeCUDAPiiiS_,"a",@progbits
	.sectionflags	@""
	.align	4
.nv.constant0._Z11computeCUDAPiiiS_:
	.zero		920


//--------------------- SYMBOLS --------------------------

	.type		.nv.reservedSmem.offset0,@object
	.size		.nv.reservedSmem.offset0,0x4
